//
// Generated by NVIDIA NVVM Compiler
//
// Compiler Build ID: CL-36424714
// Cuda compilation tools, release 13.0, V13.0.88
// Based on NVVM 20.0.0
//

.version 9.0
.target sm_100
.address_size 64

	// .globl	_Z12helloFromGpuv
.extern .func  (.param .b32 func_retval0) vprintf
(
	.param .b64 vprintf_param_0,
	.param .b64 vprintf_param_1
)
;
.global .align 1 .b8 $str[17] = {104, 101, 108, 108, 111, 32, 102, 114, 111, 109, 32, 71, 80, 85, 33, 10};

.visible .entry _Z12helloFromGpuv()
{
	.reg .b32 	%r<3>;
	.reg .b64 	%rd<3>;

	mov.u64 	%rd1, $str;
	cvta.global.u64 	%rd2, %rd1;
	{ // callseq 0, 0
	.param .b64 param0;
	st.param.b64 	[param0], %rd2;
	.param .b64 param1;
	st.param.b64 	[param1], 0;
	.param .b32 retval0;
	call.uni (retval0), 
	vprintf, 
	(
	param0, 
	param1
	);
	ld.param.b32 	%r1, [retval0];
	} // callseq 0
	ret;

}


// ===== COMPILED SASS (sm_100) =====

	.target	sm_100

	.elftype	@"ET_EXEC"


//--------------------- .note.nv.tkinfo           --------------------------
	.section	.note.nv.tkinfo,"",@"SHT_NOTE"
	.sectionflags	@"SHF_NOTE_NV_TKINFO"
	.tkinfo
        /*0018*/ 	.word	0x00000002
        /*0030*/ 	.string	""
        /*0030*/ 	.string	"ptxas"
        /*0030*/ 	.string	"Cuda compilation tools, release 13.0, V13.0.88"
        /*0030*/ 	.string	"Build cuda_13.0.r13.0/compiler.36424714_0"
        /*0030*/ 	.string	"-arch sm_100 -m 64 "



//--------------------- .note.nv.cuinfo           --------------------------
	.section	.note.nv.cuinfo,"",@"SHT_NOTE"
	.sectionflags	@"SHF_NOTE_NV_CUINFO"
        /*0018*/ 	.short	0x0002
        /*001a*/ 	.short	0x0064
        /*001c*/ 	.short	0x0082
	.zero		2


//--------------------- .nv.info                  --------------------------
	.section	.nv.info,"",@"SHT_CUDA_INFO"
	.align	4


	//----- nvinfo : EIATTR_REGCOUNT
	.align		4
        /*0000*/ 	.byte	0x04, 0x2f
        /*0002*/ 	.short	(.L_2 - .L_1)
	.align		4
.L_1:
        /*0004*/ 	.word	index@(_Z12helloFromGpuv)
        /*0008*/ 	.word	0x00000018


	//----- nvinfo : EIATTR_FRAME_SIZE
	.align		4
.L_2:
        /*000c*/ 	.byte	0x04, 0x11
        /*000e*/ 	.short	(.L_4 - .L_3)
	.align		4
.L_3:
        /*0010*/ 	.word	index@(_Z12helloFromGpuv)
        /*0014*/ 	.word	0x00000000


	//----- nvinfo : EIATTR_MIN_STACK_SIZE
	.align		4
.L_4:
        /*0018*/ 	.byte	0x04, 0x12
        /*001a*/ 	.short	(.L_6 - .L_5)
	.align		4
.L_5:
        /*001c*/ 	.word	index@(_Z12helloFromGpuv)
        /*0020*/ 	.word	0x00000000
.L_6:


//--------------------- .nv.compat                --------------------------
	.section	.nv.compat,"",@"SHT_CUDA_COMPAT_INFO"
	.align	4
        /*0000*/ 	.byte	0x02, 0x09, 0x00, 0x00, 0x02, 0x02, 0x01, 0x00, 0x02, 0x05, 0x05, 0x00, 0x03, 0x07, 0x01, 0x01
        /*0010*/ 	.byte	0x02, 0x03, 0x00, 0x00, 0x02, 0x06, 0x01, 0x00, 0x04, 0x0b, 0x08, 0x00, 0x09, 0x00, 0x00, 0x00
        /*0020*/ 	.byte	0x00, 0x00, 0x00, 0x00


//--------------------- .nv.info._Z12helloFromGpuv --------------------------
	.section	.nv.info._Z12helloFromGpuv,"",@"SHT_CUDA_INFO"
	.sectionflags	@""
	.align	4


	//----- nvinfo : EIATTR_CUDA_API_VERSION
	.align		4
        /*0000*/ 	.byte	0x04, 0x37
        /*0002*/ 	.short	(.L_8 - .L_7)
.L_7:
        /*0004*/ 	.word	0x00000082


	//----- nvinfo : EIATTR_SPARSE_MMA_MASK
	.align		4
.L_8:
        /*0008*/ 	.byte	0x03, 0x50
        /*000a*/ 	.short	0x0000


	//----- nvinfo : EIATTR_MAXREG_COUNT
	.align		4
        /*000c*/ 	.byte	0x03, 0x1b
        /*000e*/ 	.short	0x00ff


	//----- nvinfo : EIATTR_EXTERNS
	.align		4
        /*0010*/ 	.byte	0x04, 0x0f
        /*0012*/ 	.short	(.L_10 - .L_9)


	//   ....[0]....
	.align		4
.L_9:
        /*0014*/ 	.word	index@(vprintf)


	//----- nvinfo : EIATTR_MERCURY_ISA_VERSION
	.align		4
.L_10:
        /*0018*/ 	.byte	0x03, 0x5f
        /*001a*/ 	.short	0x0101


	//----- nvinfo : EIATTR_VRC_CTA_INIT_COUNT
	.align		4
        /*001c*/ 	.byte	0x02, 0x4a
	.zero		1
	.zero		1


	//----- nvinfo : EIATTR_SYSCALL_OFFSETS
	.align		4
        /*0020*/ 	.byte	0x04, 0x46
        /*0022*/ 	.short	(.L_12 - .L_11)


	//   ....[0]....
.L_11:
        /*0024*/ 	.word	0x00000080


	//----- nvinfo : EIATTR_EXIT_INSTR_OFFSETS
	.align		4
.L_12:
        /*0028*/ 	.byte	0x04, 0x1c
        /*002a*/ 	.short	(.L_14 - .L_13)


	//   ....[0]....
.L_13:
        /*002c*/ 	.word	0x00000090


	//----- nvinfo : EIATTR_SW_WAR
	.align		4
.L_14:
        /*0030*/ 	.byte	0x04, 0x36
        /*0032*/ 	.short	(.L_16 - .L_15)
.L_15:
        /*0034*/ 	.word	0x00000008
.L_16:


//--------------------- .nv.callgraph             --------------------------
	.section	.nv.callgraph,"",@"SHT_CUDA_CALLGRAPH"
	.align	4
	.sectionentsize	8
	.align		4
        /*0000*/ 	.word	0x00000000
	.align		4
        /*0004*/ 	.word	0xffffffff
	.align		4
        /*0008*/ 	.word	index@(_Z12helloFromGpuv)
	.align		4
        /*000c*/ 	.word	index@(vprintf)
	.align		4
        /*0010*/ 	.word	0x00000000
	.align		4
        /*0014*/ 	.word	0xfffffffe
	.align		4
        /*0018*/ 	.word	0x00000000
	.align		4
        /*001c*/ 	.word	0xfffffffd
	.align		4
        /*0020*/ 	.word	0x00000000
	.align		4
        /*0024*/ 	.word	0xfffffffc


//--------------------- .nv.constant4             --------------------------
	.section	.nv.constant4,"a",@progbits
	.align	8
	.align		8
.nv.constant4:
        /*0000*/ 	.dword	vprintf
	.align		8
        /*0008*/ 	.dword	$str


//--------------------- .text._Z12helloFromGpuv   --------------------------
	.section	.text._Z12helloFromGpuv,"ax",@progbits
	.align	128
        .global         _Z12helloFromGpuv
        .type           _Z12helloFromGpuv,@function
        .size           _Z12helloFromGpuv,(.L_x_2 - _Z12helloFromGpuv)
        .other          _Z12helloFromGpuv,@"STO_CUDA_ENTRY STV_DEFAULT"
_Z12helloFromGpuv:
.text._Z12helloFromGpuv:
[----:B------:R-:W0:Y:S01]  /*0000*/  LDC R1, c[0x0][0x37c] ;  /* 0x0000df00ff017b82 */ /* 0x000e220000000800 */
[----:B------:R-:W-:Y:S01]  /*0010*/  MOV R0, 0x0 ;  /* 0x0000000000007802 */ /* 0x000fe20000000f00 */
[----:B------:R-:W1:Y:S01]  /*0020*/  LDCU.64 UR4, c[0x4][0x8] ;  /* 0x01000100ff0477ac */ /* 0x000e620008000a00 */
[----:B------:R-:W-:-:S05]  /*0030*/  CS2R R6, SRZ ;  /* 0x0000000000067805 */ /* 0x000fca000001ff00 */
[----:B------:R2:W3:Y:S01]  /*0040*/  LDC.64 R2, c[0x4][R0] ;  /* 0x0100000000027b82 */ /* 0x0004e20000000a00 */
[----:B-1----:R-:W-:Y:S02]  /*0050*/  IMAD.U32 R4, RZ, RZ, UR4 ;  /* 0x00000004ff047e24 */ /* 0x002fe4000f8e00ff */
[----:B--2---:R-:W-:-:S07]  /*0060*/  IMAD.U32 R5, RZ, RZ, UR5 ;  /* 0x00000005ff057e24 */ /* 0x004fce000f8e00ff */
[----:B------:R-:W-:-:S07]  /*0070*/  LEPC R20, `(.L_x_0) ;  /* 0x000000001014794e */ /* 0x000fce0000000000 */
[----:B0--3--:R-:W-:Y:S05]  /*0080*/  CALL.ABS.NOINC R2 ;  /* 0x0000000002007343 */ /* 0x009fea0003c00000 */
.L_x_0:
[----:B------:R-:W-:Y:S05]  /*0090*/  EXIT ;  /* 0x000000000000794d */ /* 0x000fea0003800000 */
.L_x_1:
[----:B------:R-:W-:-:S00]  /*00a0*/  BRA `(.L_x_1) ;  /* 0xfffffffc00fc7947 */ /* 0x000fc0000383ffff */
[----:B------:R-:W-:-:S00]  /*00b0*/  NOP ;  /* 0x0000000000007918 */ /* 0x000fc00000000000 */
        /* <DEDUP_REMOVED lines=12> */
.L_x_2:


//--------------------- .nv.global.init           --------------------------
	.section	.nv.global.init,"aw",@progbits
.nv.global.init:
	.type		$str,@object
	.size		$str,(.L_0 - $str)
$str:
        /*0000*/ 	.byte	0x68, 0x65, 0x6c, 0x6c, 0x6f, 0x20, 0x66, 0x72, 0x6f, 0x6d, 0x20, 0x47, 0x50, 0x55, 0x21, 0x0a
        /*0010*/ 	.byte	0x00
.L_0:


//--------------------- .nv.shared.reserved.0     --------------------------
	.section	.nv.shared.reserved.0,"aw",@nobits
	.weak		__nv_reservedSMEM_offset_0_alias
	.size		__nv_reservedSMEM_offset_0_alias, 0, 64
	.other		__nv_reservedSMEM_offset_0_alias,@"STO_CUDA_RESERVED_SHARED STV_DEFAULT"
__nv_reservedSMEM_offset_0_alias:
	.zero		0
	.zero		64


//--------------------- .nv.constant0._Z12helloFromGpuv --------------------------
	.section	.nv.constant0._Z12helloFromGpuv,"a",@progbits
	.sectionflags	@""
	.align	4
.nv.constant0._Z12helloFromGpuv:
	.zero		896


//--------------------- SYMBOLS --------------------------

	.type		.nv.reservedSmem.offset0,@object
	.size		.nv.reservedSmem.offset0,0x4
	.type		vprintf,@function
